	.headerflags	@"EF_CUDA_TEXMODE_UNIFIED EF_CUDA_64BIT_ADDRESS EF_CUDA_ACCELERATORS EF_CUDA_SM90 EF_CUDA_VIRTUAL_SM(EF_CUDA_SM90)"
	.elftype	@"ET_EXEC"


//--------------------- .nv.info                  --------------------------
	.section	.nv.info,"",@"SHT_CUDA_INFO"
	.align	4


	//----- nvinfo : EIATTR_REGCOUNT
	.align		4
        /*0000*/ 	.byte	0x04, 0x2f
        /*0002*/ 	.short	(.L_2 - .L_1)
	.align		4
.L_1:
        /*0004*/ 	.word	index@(triton_per_fused__native_batch_norm_legit_convolution_relu_30)
        /*0008*/ 	.word	0x0000001d


	//----- nvinfo : EIATTR_MIN_STACK_SIZE
	.align		4
.L_2:
        /*000c*/ 	.byte	0x04, 0x12
        /*000e*/ 	.short	(.L_4 - .L_3)
	.align		4
.L_3:
        /*0010*/ 	.word	index@(triton_per_fused__native_batch_norm_legit_convolution_relu_30)
        /*0014*/ 	.word	0x00000000


	//----- nvinfo : EIATTR_FRAME_SIZE
	.align		4
.L_4:
        /*0018*/ 	.byte	0x04, 0x11
        /*001a*/ 	.short	(.L_6 - .L_5)
	.align		4
.L_5:
        /*001c*/ 	.word	index@(triton_per_fused__native_batch_norm_legit_convolution_relu_30)
        /*0020*/ 	.word	0x00000000


	//----- nvinfo : EIATTR_MIN_STACK_SIZE
	.align		4
.L_6:
        /*0024*/ 	.byte	0x04, 0x12
        /*0026*/ 	.short	(.L_8 - .L_7)
	.align		4
.L_7:
        /*0028*/ 	.word	index@(triton_per_fused__native_batch_norm_legit_convolution_relu_30)
        /*002c*/ 	.word	0x00000000
.L_8:


//--------------------- .nv.info.triton_per_fused__native_batch_norm_legit_convolution_relu_30 --------------------------
	.section	.nv.info.triton_per_fused__native_batch_norm_legit_convolution_relu_30,"",@"SHT_CUDA_INFO"
	.sectionflags	@""
	.align	4


	//----- nvinfo : EIATTR_CUDA_API_VERSION
	.align		4
        /*0000*/ 	.byte	0x04, 0x37
        /*0002*/ 	.short	(.L_10 - .L_9)
.L_9:
        /*0004*/ 	.word	0x0000007c


	//----- nvinfo : EIATTR_KPARAM_INFO
	.align		4
.L_10:
        /*0008*/ 	.byte	0x04, 0x17
        /*000a*/ 	.short	(.L_12 - .L_11)
.L_11:
        /*000c*/ 	.word	0x00000000
        /*0010*/ 	.short	0x0006
        /*0012*/ 	.short	0x002c
        /*0014*/ 	.byte	0x00, 0xf0, 0x11, 0x00


	//----- nvinfo : EIATTR_KPARAM_INFO
	.align		4
.L_12:
        /*0018*/ 	.byte	0x04, 0x17
        /*001a*/ 	.short	(.L_14 - .L_13)
.L_13:
        /*001c*/ 	.word	0x00000000
        /*0020*/ 	.short	0x0005
        /*0022*/ 	.short	0x0028
        /*0024*/ 	.byte	0x00, 0xf0, 0x11, 0x00


	//----- nvinfo : EIATTR_KPARAM_INFO
	.align		4
.L_14:
        /*0028*/ 	.byte	0x04, 0x17
        /*002a*/ 	.short	(.L_16 - .L_15)
.L_15:
        /*002c*/ 	.word	0x00000000
        /*0030*/ 	.short	0x0004
        /*0032*/ 	.short	0x0020
        /*0034*/ 	.byte	0x00, 0xf4, 0x21, 0x00


	//----- nvinfo : EIATTR_KPARAM_INFO
	.align		4
.L_16:
        /*0038*/ 	.byte	0x04, 0x17
        /*003a*/ 	.short	(.L_18 - .L_17)
.L_17:
        /*003c*/ 	.word	0x00000000
        /*0040*/ 	.short	0x0003
        /*0042*/ 	.short	0x0018
        /*0044*/ 	.byte	0x00, 0xf4, 0x21, 0x00


	//----- nvinfo : EIATTR_KPARAM_INFO
	.align		4
.L_18:
        /*0048*/ 	.byte	0x04, 0x17
        /*004a*/ 	.short	(.L_20 - .L_19)
.L_19:
        /*004c*/ 	.word	0x00000000
        /*0050*/ 	.short	0x0002
        /*0052*/ 	.short	0x0010
        /*0054*/ 	.byte	0x00, 0xf4, 0x21, 0x00


	//----- nvinfo : EIATTR_KPARAM_INFO
	.align		4
.L_20:
        /*0058*/ 	.byte	0x04, 0x17
        /*005a*/ 	.short	(.L_22 - .L_21)
.L_21:
        /*005c*/ 	.word	0x00000000
        /*0060*/ 	.short	0x0001
        /*0062*/ 	.short	0x0008
        /*0064*/ 	.byte	0x00, 0xf4, 0x21, 0x00


	//----- nvinfo : EIATTR_KPARAM_INFO
	.align		4
.L_22:
        /*0068*/ 	.byte	0x04, 0x17
        /*006a*/ 	.short	(.L_24 - .L_23)
.L_23:
        /*006c*/ 	.word	0x00000000
        /*0070*/ 	.short	0x0000
        /*0072*/ 	.short	0x0000
        /*0074*/ 	.byte	0x00, 0xf4, 0x21, 0x00


	//----- nvinfo : EIATTR_SPARSE_MMA_MASK
	.align		4
.L_24:
        /*0078*/ 	.byte	0x03, 0x50
        /*007a*/ 	.short	0x0000


	//----- nvinfo : EIATTR_MAXREG_COUNT
	.align		4
        /*007c*/ 	.byte	0x03, 0x1b
        /*007e*/ 	.short	0x00ff


	//----- nvinfo : EIATTR_COOP_GROUP_MASK_REGIDS
	.align		4
        /*0080*/ 	.byte	0x04, 0x29
        /*0082*/ 	.short	(.L_26 - .L_25)


	//   ....[0]....
.L_25:
        /*0084*/ 	.word	0xffffffff


	//   ....[1]....
        /*0088*/ 	.word	0xffffffff


	//   ....[2]....
        /*008c*/ 	.word	0xffffffff


	//   ....[3]....
        /*0090*/ 	.word	0xffffffff


	//----- nvinfo : EIATTR_COOP_GROUP_INSTR_OFFSETS
	.align		4
.L_26:
        /*0094*/ 	.byte	0x04, 0x28
        /*0096*/ 	.short	(.L_28 - .L_27)


	//   ....[0]....
.L_27:
        /*0098*/ 	.word	0x000002e0


	//   ....[1]....
        /*009c*/ 	.word	0x00000300


	//   ....[2]....
        /*00a0*/ 	.word	0x00000400


	//   ....[3]....
        /*00a4*/ 	.word	0x00000450


	//----- nvinfo : EIATTR_EXIT_INSTR_OFFSETS
	.align		4
.L_28:
        /*00a8*/ 	.byte	0x04, 0x1c
        /*00aa*/ 	.short	(.L_30 - .L_29)


	//   ....[0]....
.L_29:
        /*00ac*/ 	.word	0x00000610


	//   ....[1]....
        /*00b0*/ 	.word	0x00000640


	//----- nvinfo : EIATTR_REQNTID
	.align		4
.L_30:
        /*00b4*/ 	.byte	0x04, 0x10
        /*00b6*/ 	.short	(.L_32 - .L_31)
.L_31:
        /*00b8*/ 	.word	0x00000080
        /*00bc*/ 	.word	0x00000001
        /*00c0*/ 	.word	0x00000001


	//----- nvinfo : EIATTR_CBANK_PARAM_SIZE
	.align		4
.L_32:
        /*00c4*/ 	.byte	0x03, 0x19
        /*00c6*/ 	.short	0x0030


	//----- nvinfo : EIATTR_PARAM_CBANK
	.align		4
        /*00c8*/ 	.byte	0x04, 0x0a
        /*00ca*/ 	.short	(.L_34 - .L_33)
	.align		4
.L_33:
        /*00cc*/ 	.word	index@(.nv.constant0.triton_per_fused__native_batch_norm_legit_convolution_relu_30)
        /*00d0*/ 	.short	0x0210
        /*00d2*/ 	.short	0x0030


	//----- nvinfo : EIATTR_SW_WAR
	.align		4
.L_34:
        /*00d4*/ 	.byte	0x04, 0x36
        /*00d6*/ 	.short	(.L_36 - .L_35)
.L_35:
        /*00d8*/ 	.word	0x00000008
.L_36:


//--------------------- .nv.callgraph             --------------------------
	.section	.nv.callgraph,"",@"SHT_CUDA_CALLGRAPH"
	.align	4
	.sectionentsize	8
	.align		4
        /*0000*/ 	.word	0x00000000
	.align		4
        /*0004*/ 	.word	0xffffffff
	.align		4
        /*0008*/ 	.word	0x00000000
	.align		4
        /*000c*/ 	.word	0xfffffffe
	.align		4
        /*0010*/ 	.word	0x00000000
	.align		4
        /*0014*/ 	.word	0xfffffffd
	.align		4
        /*0018*/ 	.word	0x00000000
	.align		4
        /*001c*/ 	.word	0xfffffffc


//--------------------- .nv.constant4             --------------------------
	.section	.nv.constant4,"a",@progbits
	.align	8
	.align		8
.nv.constant4:
        /*0000*/ 	.dword	_$_str


//--------------------- .text.triton_per_fused__native_batch_norm_legit_convolution_relu_30 --------------------------
	.section	.text.triton_per_fused__native_batch_norm_legit_convolution_relu_30,"ax",@progbits
	.sectionflags	@"SHF_BARRIERS=1"
	.align	128
        .global         triton_per_fused__native_batch_norm_legit_convolution_relu_30
        .type           triton_per_fused__native_batch_norm_legit_convolution_relu_30,@function
        .size           triton_per_fused__native_batch_norm_legit_convolution_relu_30,(.L_x_1 - triton_per_fused__native_batch_norm_legit_convolution_relu_30)
        .other          triton_per_fused__native_batch_norm_legit_convolution_relu_30,@"STO_CUDA_ENTRY STV_DEFAULT"
triton_per_fused__native_batch_norm_legit_convolution_relu_30:
.text.triton_per_fused__native_batch_norm_legit_convolution_relu_30:
[----:B------:R-:W0:Y:S02]  /*0000*/  LDC R1, c[0x0][0x28] ;  /* 0x00000a00ff017b82 */ /* 0x000e240000000800 */
[----:B------:R-:W1:Y:S01]  /*0010*/  S2R R0, SR_TID.X ;  /* 0x0000000000007919 */ /* 0x000e620000002100 */
[----:B------:R-:W2:Y:S01]  /*0020*/  LDC.64 R2, c[0x0][0x210] ;  /* 0x00008400ff027b82 */ /* 0x000ea20000000a00 */
[----:B------:R-:W-:Y:S01]  /*0030*/  ULDC.64 UR6, c[0x0][0x208] ;  /* 0x0000820000067ab9 */ /* 0x000fe20000000a00 */
[----:B------:R-:W3:Y:S06]  /*0040*/  S2R R4, SR_CTAID.X ;  /* 0x0000000000047919 */ /* 0x000eec0000002500 */
[----:B------:R-:W4:Y:S01]  /*0050*/  LDC.64 R10, c[0x0][0x218] ;  /* 0x00008600ff0a7b82 */ /* 0x000f220000000a00 */
[----:B-1----:R-:W-:Y:S01]  /*0060*/  SHF.R.U32.HI R8, RZ, 0x2, R0 ;  /* 0x00000002ff087819 */ /* 0x002fe20000011600 */
[----:B---3--:R-:W-:-:S03]  /*0070*/  IMAD.SHL.U32 R17, R4, 0x20, RZ ;  /* 0x0000002004117824 */ /* 0x008fc600078e00ff */
[----:B------:R-:W-:Y:S02]  /*0080*/  SGXT.U32 R8, R8, 0x5 ;  /* 0x000000050808781a */ /* 0x000fe40000000000 */
[----:B------:R-:W-:Y:S01]  /*0090*/  SHF.R.S32.HI R12, RZ, 0x1a, R4 ;  /* 0x0000001aff0c7819 */ /* 0x000fe20000011404 */
[----:B------:R-:W-:Y:S01]  /*00a0*/  IMAD.SHL.U32 R4, R0, 0x4, RZ ;  /* 0x0000000400047824 */ /* 0x000fe200078e00ff */
[----:B------:R-:W-:Y:S02]  /*00b0*/  LOP3.LUT R9, R17, R8, RZ, 0xfc, !PT ;  /* 0x0000000811097212 */ /* 0x000fe400078efcff */
[----:B------:R-:W-:Y:S02]  /*00c0*/  SGXT R12, R12, 0x1 ;  /* 0x000000010c0c781a */ /* 0x000fe40000000200 */
[----:B------:R-:W-:Y:S02]  /*00d0*/  LOP3.LUT R6, R4, 0xc, RZ, 0xc0, !PT ;  /* 0x0000000c04067812 */ /* 0x000fe400078ec0ff */
[----:B------:R-:W-:-:S02]  /*00e0*/  CS2R R4, SRZ ;  /* 0x0000000000047805 */ /* 0x000fc4000001ff00 */
[----:B------:R-:W-:Y:S02]  /*00f0*/  LEA.HI R12, R12, R9, RZ, 0x9 ;  /* 0x000000090c0c7211 */ /* 0x000fe400078f48ff */
[C---:B------:R-:W-:Y:S02]  /*0100*/  ISETP.GE.AND P1, PT, R9.reuse, 0x800, PT ;  /* 0x000008000900780c */ /* 0x040fe40003f26270 */
[----:B------:R-:W-:Y:S02]  /*0110*/  LOP3.LUT R12, R12, 0xfffffe00, RZ, 0xc0, !PT ;  /* 0xfffffe000c0c7812 */ /* 0x000fe400078ec0ff */
[C---:B------:R-:W-:Y:S02]  /*0120*/  LEA R15, R9.reuse, R6, 0x4 ;  /* 0x00000006090f7211 */ /* 0x040fe400078e20ff */
[----:B------:R-:W-:Y:S01]  /*0130*/  CS2R R6, SRZ ;  /* 0x0000000000067805 */ /* 0x000fe2000001ff00 */
[----:B------:R-:W-:Y:S01]  /*0140*/  IMAD.IADD R9, R9, 0x1, -R12 ;  /* 0x0000000109097824 */ /* 0x000fe200078e0a0c */
[----:B------:R-:W-:Y:S01]  /*0150*/  HFMA2.MMA R12, -RZ, RZ, 0, 0 ;  /* 0x00000000ff0c7435 */ /* 0x000fe200000001ff */
[----:B--2---:R-:W-:-:S04]  /*0160*/  IMAD.WIDE R2, R15, 0x4, R2 ;  /* 0x000000040f027825 */ /* 0x004fc800078e0202 */
[----:B----4-:R-:W-:Y:S01]  /*0170*/  IMAD.WIDE R10, R9, 0x4, R10 ;  /* 0x00000004090a7825 */ /* 0x010fe200078e020a */
[----:B------:R-:W2:Y:S04]  /*0180*/  @!P1 LDG.E.128 R4, desc[UR6][R2.64] ;  /* 0x0000000602049981 */ /* 0x000ea8000c1e1d00 */
[----:B------:R-:W3:Y:S01]  /*0190*/  @!P1 LDG.E.EL R12, desc[UR6][R10.64] ;  /* 0x000000060a0c9981 */ /* 0x000ee2000c2e1900 */
[----:B------:R-:W1:Y:S01]  /*01a0*/  S2UR UR5, SR_CgaCtaId ;  /* 0x00000000000579c3 */ /* 0x000e620000008800 */
[----:B------:R-:W-:Y:S01]  /*01b0*/  UMOV UR4, 0x400 ;  /* 0x0000040000047882 */ /* 0x000fe20000000000 */
[----:B------:R-:W-:Y:S02]  /*01c0*/  MOV R26, 0x3d800000 ;  /* 0x3d800000001a7802 */ /* 0x000fe40000000f00 */
[----:B------:R-:W-:-:S02]  /*01d0*/  LOP3.LUT P0, RZ, R0, 0x60, RZ, 0xc0, !PT ;  /* 0x0000006000ff7812 */ /* 0x000fc4000780c0ff */
[----:B------:R-:W-:-:S04]  /*01e0*/  LOP3.LUT R17, R17, 0x1f, R0, 0xf8, !PT ;  /* 0x0000001f11117812 */ /* 0x000fc800078ef800 */
[----:B------:R-:W-:Y:S01]  /*01f0*/  ISETP.LT.AND P0, PT, R17, 0x800, !P0 ;  /* 0x000008001100780c */ /* 0x000fe20004701270 */
[----:B-1----:R-:W-:-:S06]  /*0200*/  UPRMT UR4, UR5, 0x654, UR4 ;  /* 0x0000065405047896 */ /* 0x002fcc0008000004 */
[----:B------:R-:W-:Y:S02]  /*0210*/  LEA R21, R8, UR4, 0x2 ;  /* 0x0000000408157c11 */ /* 0x000fe4000f8e10ff */
[----:B--2---:R-:W-:Y:S02]  /*0220*/  SEL R9, R4, RZ, !P1 ;  /* 0x000000ff04097207 */ /* 0x004fe40004800000 */
[----:B------:R-:W-:Y:S02]  /*0230*/  SEL R5, R5, RZ, !P1 ;  /* 0x000000ff05057207 */ /* 0x000fe40004800000 */
[----:B------:R-:W-:Y:S01]  /*0240*/  SEL R13, R6, RZ, !P1 ;  /* 0x000000ff060d7207 */ /* 0x000fe20004800000 */
[--C-:B---3--:R-:W-:Y:S01]  /*0250*/  FADD R4, R9, R12.reuse ;  /* 0x0000000c09047221 */ /* 0x108fe20000000000 */
[----:B------:R-:W-:Y:S01]  /*0260*/  SEL R7, R7, RZ, !P1 ;  /* 0x000000ff07077207 */ /* 0x000fe20004800000 */
[--C-:B------:R-:W-:Y:S02]  /*0270*/  FADD R5, R5, R12.reuse ;  /* 0x0000000c05057221 */ /* 0x100fe40000000000 */
[----:B------:R-:W-:-:S02]  /*0280*/  FADD R6, R13, R12 ;  /* 0x0000000c0d067221 */ /* 0x000fc40000000000 */
[----:B------:R-:W-:Y:S01]  /*0290*/  FADD R9, R4, R5 ;  /* 0x0000000504097221 */ /* 0x000fe20000000000 */
[----:B------:R-:W-:-:S03]  /*02a0*/  FADD R7, R7, R12 ;  /* 0x0000000c07077221 */ /* 0x000fc60000000000 */
[----:B------:R-:W-:-:S04]  /*02b0*/  FADD R12, R6, R9 ;  /* 0x00000009060c7221 */ /* 0x000fc80000000000 */
[----:B------:R-:W-:-:S05]  /*02c0*/  FADD R12, R7, R12 ;  /* 0x0000000c070c7221 */ /* 0x000fca0000000000 */
[----:B------:R-:W-:-:S05]  /*02d0*/  FSEL R12, R12, RZ, !P1 ;  /* 0x000000ff0c0c7208 */ /* 0x000fca0004800000 */
[----:B------:R-:W1:Y:S02]  /*02e0*/  SHFL.BFLY PT, R9, R12, 0x2, 0x1f ;  /* 0x0c401f000c097f89 */ /* 0x000e6400000e0000 */
[----:B-1----:R-:W-:-:S05]  /*02f0*/  FADD R9, R12, R9 ;  /* 0x000000090c097221 */ /* 0x002fca0000000000 */
[----:B------:R-:W1:Y:S02]  /*0300*/  SHFL.BFLY PT, R10, R9, 0x1, 0x1f ;  /* 0x0c201f00090a7f89 */ /* 0x000e6400000e0000 */
[----:B-1----:R-:W-:Y:S01]  /*0310*/  FADD R10, R9, R10 ;  /* 0x0000000a090a7221 */ /* 0x002fe20000000000 */
[----:B------:R-:W-:-:S03]  /*0320*/  LOP3.LUT R9, R0, 0x1f, RZ, 0xc0, !PT ;  /* 0x0000001f00097812 */ /* 0x000fc600078ec0ff */
[C---:B------:R-:W-:Y:S01]  /*0330*/  FFMA R14, R10.reuse, -0.0625, R5 ;  /* 0xbd8000000a0e7823 */ /* 0x040fe20000000005 */
[C---:B------:R-:W-:Y:S01]  /*0340*/  FFMA R19, R10.reuse, -0.0625, R4 ;  /* 0xbd8000000a137823 */ /* 0x040fe20000000004 */
[C---:B------:R-:W-:Y:S01]  /*0350*/  FFMA R18, R10.reuse, -0.0625, R6 ;  /* 0xbd8000000a127823 */ /* 0x040fe20000000006 */
[----:B------:R-:W-:Y:S01]  /*0360*/  FFMA R20, R10, -0.0625, R7 ;  /* 0xbd8000000a147823 */ /* 0x000fe20000000007 */
[----:B------:R-:W-:Y:S01]  /*0370*/  FMUL R16, R14, R14 ;  /* 0x0000000e0e107220 */ /* 0x000fe20000400000 */
[----:B------:R-:W-:Y:S01]  /*0380*/  STS [R21], R10 ;  /* 0x0000000a15007388 */ /* 0x000fe20000000800 */
[----:B------:R-:W-:Y:S02]  /*0390*/  LEA R22, R9, UR4, 0x2 ;  /* 0x0000000409167c11 */ /* 0x000fe4000f8e10ff */
[----:B------:R-:W-:Y:S01]  /*03a0*/  FFMA R11, R19, R19, R16 ;  /* 0x00000013130b7223 */ /* 0x000fe20000000010 */
[----:B------:R-:W-:Y:S03]  /*03b0*/  BAR.SYNC.DEFER_BLOCKING 0x0 ;  /* 0x0000000000007b1d */ /* 0x000fe60000010000 */
[----:B------:R-:W-:-:S05]  /*03c0*/  FFMA R11, R18, R18, R11 ;  /* 0x00000012120b7223 */ /* 0x000fca000000000b */
[----:B------:R-:W1:Y:S01]  /*03d0*/  LDC.64 R8, c[0x0][0x230] ;  /* 0x00008c00ff087b82 */ /* 0x000e620000000a00 */
[----:B------:R-:W-:-:S05]  /*03e0*/  FFMA R11, R20, R20, R11 ;  /* 0x00000014140b7223 */ /* 0x000fca000000000b */
[----:B------:R-:W-:-:S05]  /*03f0*/  FSEL R11, R11, RZ, !P1 ;  /* 0x000000ff0b0b7208 */ /* 0x000fca0004800000 */
[----:B------:R-:W2:Y:S04]  /*0400*/  SHFL.BFLY PT, R12, R11, 0x2, 0x1f ;  /* 0x0c401f000b0c7f89 */ /* 0x000ea800000e0000 */
[----:B------:R-:W-:Y:S01]  /*0410*/  LDS R16, [R22] ;  /* 0x0000000016107984 */ /* 0x000fe20000000800 */
[----:B-1----:R-:W-:-:S04]  /*0420*/  IMAD.WIDE R8, R17, 0x4, R8 ;  /* 0x0000000411087825 */ /* 0x002fc800078e0208 */
[----:B--2---:R-:W-:Y:S02]  /*0430*/  FADD R12, R11, R12 ;  /* 0x0000000c0b0c7221 */ /* 0x004fe40000000000 */
[----:B------:R-:W1:Y:S03]  /*0440*/  LDC.64 R10, c[0x0][0x220] ;  /* 0x00008800ff0a7b82 */ /* 0x000e660000000a00 */
[----:B------:R-:W2:Y:S01]  /*0450*/  SHFL.BFLY PT, R13, R12, 0x1, 0x1f ;  /* 0x0c201f000c0d7f89 */ /* 0x000ea200000e0000 */
[----:B-1----:R-:W-:-:S04]  /*0460*/  IMAD.WIDE R10, R17, 0x4, R10 ;  /* 0x00000004110a7825 */ /* 0x002fc800078e020a */
[----:B--2---:R-:W-:Y:S01]  /*0470*/  FADD R24, R12, R13 ;  /* 0x0000000d0c187221 */ /* 0x004fe20000000000 */
[----:B------:R-:W-:Y:S03]  /*0480*/  BAR.SYNC.DEFER_BLOCKING 0x0 ;  /* 0x0000000000007b1d */ /* 0x000fe60000010000 */
[----:B------:R-:W-:-:S05]  /*0490*/  FFMA R25, R24, R26, 9.9999997473787516356e-06 ;  /* 0x3727c5ac18197423 */ /* 0x000fca000000001a */
[----:B------:R-:W1:Y:S01]  /*04a0*/  LDC.64 R12, c[0x0][0x228] ;  /* 0x00008a00ff0c7b82 */ /* 0x000e620000000a00 */
[----:B------:R-:W2:Y:S01]  /*04b0*/  MUFU.RSQ R25, R25 ;  /* 0x0000001900197308 */ /* 0x000ea20000001400 */
[----:B------:R3:W-:Y:S01]  /*04c0*/  STS [R21], R24 ;  /* 0x0000001815007388 */ /* 0x0007e20000000800 */
[-C--:B--2---:R-:W-:Y:S01]  /*04d0*/  FMUL R14, R14, R25.reuse ;  /* 0x000000190e0e7220 */ /* 0x084fe20000400000 */
[-C--:B------:R-:W-:Y:S01]  /*04e0*/  FMUL R0, R19, R25.reuse ;  /* 0x0000001913007220 */ /* 0x080fe20000400000 */
[----:B------:R-:W-:-:S03]  /*04f0*/  FMUL R20, R20, R25 ;  /* 0x0000001914147220 */ /* 0x000fc60000400000 */
[----:B------:R-:W-:Y:S01]  /*0500*/  BAR.SYNC.DEFER_BLOCKING 0x0 ;  /* 0x0000000000007b1d */ /* 0x000fe20000010000 */
[----:B------:R-:W-:Y:S02]  /*0510*/  FSETP.GEU.AND P3, PT, R14, RZ, PT ;  /* 0x000000ff0e00720b */ /* 0x000fe40003f6e000 */
[----:B------:R-:W-:Y:S01]  /*0520*/  FSETP.GEU.AND P2, PT, R0, RZ, PT ;  /* 0x000000ff0000720b */ /* 0x000fe20003f4e000 */
[----:B---3--:R-:W-:Y:S01]  /*0530*/  FMUL R21, R18, R25 ;  /* 0x0000001912157220 */ /* 0x008fe20000400000 */
[----:B------:R-:W-:Y:S01]  /*0540*/  FSETP.GEU.AND P5, PT, R20, RZ, PT ;  /* 0x000000ff1400720b */ /* 0x000fe20003fae000 */
[----:B-1----:R-:W-:Y:S01]  /*0550*/  IMAD.WIDE R18, R15, 0x4, R12 ;  /* 0x000000040f127825 */ /* 0x002fe200078e020c */
[----:B------:R-:W-:Y:S02]  /*0560*/  FSEL R13, R14, RZ, P3 ;  /* 0x000000ff0e0d7208 */ /* 0x000fe40001800000 */
[----:B------:R-:W-:Y:S02]  /*0570*/  FSETP.GEU.AND P4, PT, R21, RZ, PT ;  /* 0x000000ff1500720b */ /* 0x000fe40003f8e000 */
[----:B------:R-:W-:-:S02]  /*0580*/  FSEL R12, R0, RZ, P2 ;  /* 0x000000ff000c7208 */ /* 0x000fc40001000000 */
[----:B------:R-:W-:Y:S02]  /*0590*/  FSEL R14, R21, RZ, P4 ;  /* 0x000000ff150e7208 */ /* 0x000fe40002000000 */
[----:B------:R-:W-:Y:S01]  /*05a0*/  FSEL R15, R20, RZ, P5 ;  /* 0x000000ff140f7208 */ /* 0x000fe20002800000 */
[----:B------:R-:W1:Y:S04]  /*05b0*/  LDS R23, [R22] ;  /* 0x0000000016177984 */ /* 0x000e680000000800 */
[----:B------:R2:W-:Y:S04]  /*05c0*/  @!P1 STG.E.128 desc[UR6][R2.64], R4 ;  /* 0x0000000402009986 */ /* 0x0005e8000c101d06 */
[----:B------:R2:W-:Y:S01]  /*05d0*/  @!P1 STG.E.128 desc[UR6][R18.64], R12 ;  /* 0x0000000c12009986 */ /* 0x0005e2000c101d06 */
[----:B-1----:R-:W-:-:S06]  /*05e0*/  FFMA R23, R23, R26, 9.9999997473787516356e-06 ;  /* 0x3727c5ac17177423 */ /* 0x002fcc000000001a */
[----:B------:R-:W1:Y:S02]  /*05f0*/  MUFU.RSQ R23, R23 ;  /* 0x0000001700177308 */ /* 0x000e640000001400 */
[----:B-1----:R2:W-:Y:S01]  /*0600*/  @P0 STG.E desc[UR6][R8.64], R23 ;  /* 0x0000001708000986 */ /* 0x0025e2000c101906 */
[----:B------:R-:W-:Y:S05]  /*0610*/  @!P0 EXIT ;  /* 0x000000000000894d */ /* 0x000fea0003800000 */
[----:B--2---:R-:W-:-:S05]  /*0620*/  FMUL R3, R16, 0.0625 ;  /* 0x3d80000010037820 */ /* 0x004fca0000400000 */
[----:B------:R-:W-:Y:S01]  /*0630*/  STG.E desc[UR6][R10.64], R3 ;  /* 0x000000030a007986 */ /* 0x000fe2000c101906 */
[----:B------:R-:W-:Y:S05]  /*0640*/  EXIT ;  /* 0x000000000000794d */ /* 0x000fea0003800000 */
.L_x_0:
[----:B------:R-:W-:-:S00]  /*0650*/  BRA `(.L_x_0) ;  /* 0xfffffffc00fc7947 */ /* 0x000fc0000383ffff */
[----:B------:R-:W-:-:S00]  /*0660*/  NOP ;  /* 0x0000000000007918 */ /* 0x000fc00000000000 */
        /* <DEDUP_REMOVED lines=9> */
.L_x_1:


//--------------------- .nv.global.init           --------------------------
	.section	.nv.global.init,"aw",@progbits
.nv.global.init:
	.type		_$_str,@object
	.size		_$_str,(.L_0 - _$_str)
_$_str:
        /*0000*/ 	.byte	0x5f, 0x5f, 0x43, 0x55, 0x44, 0x41, 0x5f, 0x46, 0x54, 0x5a, 0x00
.L_0:


//--------------------- .nv.shared.triton_per_fused__native_batch_norm_legit_convolution_relu_30 --------------------------
	.section	.nv.shared.triton_per_fused__native_batch_norm_legit_convolution_relu_30,"aw",@nobits
	.sectionflags	@""
	.align	16
	.zero		1024


//--------------------- .nv.constant0.triton_per_fused__native_batch_norm_legit_convolution_relu_30 --------------------------
	.section	.nv.constant0.triton_per_fused__native_batch_norm_legit_convolution_relu_30,"a",@progbits
	.sectionflags	@""
	.align	4
.nv.constant0.triton_per_fused__native_batch_norm_legit_convolution_relu_30:
	.zero		576
